//
// Generated by NVIDIA NVVM Compiler
//
// Compiler Build ID: CL-36424714
// Cuda compilation tools, release 13.0, V13.0.88
// Based on NVVM 20.0.0
//

.version 9.0
.target sm_100
.address_size 64

	// .globl	default_function_kernel

.visible .entry default_function_kernel(
	.param .u64 .ptr .align 1 default_function_kernel_param_0,
	.param .u64 .ptr .align 1 default_function_kernel_param_1
)
.maxntid 42
{
	.reg .pred 	%p<7>;
	.reg .b16 	%rs<7>;
	.reg .b32 	%r<25>;
	.reg .b32 	%f<2>;
	.reg .b64 	%rd<9>;

	ld.param.u64 	%rd1, [default_function_kernel_param_0];
	ld.param.u64 	%rd2, [default_function_kernel_param_1];
	mov.u32 	%r1, %ctaid.x;
	mov.u32 	%r2, %tid.x;
	mad.lo.s32 	%r3, %r1, 42, %r2;
	setp.gt.u32 	%p1, %r3, 298;
	@%p1 bra 	$L__BB0_10;
	shl.b32 	%r11, %r1, 1;
	setp.gt.u32 	%p2, %r2, 20;
	selp.u32 	%r12, 1, 0, %p2;
	or.b32  	%r13, %r11, %r12;
	setp.lt.u32 	%p3, %r13, 13;
	@%p3 bra 	$L__BB0_3;
	cvt.u16.u32 	%rs4, %r3;
	mul.hi.u16 	%rs5, %rs4, 20165;
	shr.u16 	%rs6, %rs5, 2;
	cvt.u32.u16 	%r16, %rs6;
	sub.s32 	%r23, 40, %r16;
	bra.uni 	$L__BB0_5;
$L__BB0_3:
	setp.lt.u32 	%p4, %r3, 13;
	mov.b32 	%r23, 0;
	@%p4 bra 	$L__BB0_5;
	cvt.u16.u32 	%rs1, %r3;
	mul.hi.u16 	%rs2, %rs1, 20165;
	shr.u16 	%rs3, %rs2, 2;
	cvt.u32.u16 	%r15, %rs3;
	add.s32 	%r23, %r15, -1;
$L__BB0_5:
	mad.lo.s32 	%r18, %r1, -39, %r3;
	mul.hi.u32 	%r19, %r18, 1321528399;
	shr.u32 	%r20, %r19, 2;
	mul.lo.s32 	%r21, %r20, 13;
	sub.s32 	%r7, %r18, %r21;
	setp.eq.s32 	%p5, %r7, 12;
	mov.b32 	%r24, 9;
	@%p5 bra 	$L__BB0_9;
	setp.gt.u32 	%p6, %r7, 1;
	@%p6 bra 	$L__BB0_8;
	sub.s32 	%r24, 1, %r7;
	bra.uni 	$L__BB0_9;
$L__BB0_8:
	add.s32 	%r24, %r7, -2;
$L__BB0_9:
	mad.lo.s32 	%r22, %r23, 10, %r24;
	cvta.to.global.u64 	%rd3, %rd2;
	mul.wide.u32 	%rd4, %r22, 4;
	add.s64 	%rd5, %rd3, %rd4;
	ld.global.nc.f32 	%f1, [%rd5];
	cvta.to.global.u64 	%rd6, %rd1;
	mul.wide.u32 	%rd7, %r3, 4;
	add.s64 	%rd8, %rd6, %rd7;
	st.global.f32 	[%rd8], %f1;
$L__BB0_10:
	ret;

}


// ===== COMPILED SASS (sm_100) =====

	.target	sm_100

	.elftype	@"ET_EXEC"


//--------------------- .note.nv.tkinfo           --------------------------
	.section	.note.nv.tkinfo,"",@"SHT_NOTE"
	.sectionflags	@"SHF_NOTE_NV_TKINFO"
	.tkinfo
        /*0018*/ 	.word	0x00000002
        /*0030*/ 	.string	""
        /*0030*/ 	.string	"ptxas"
        /*0030*/ 	.string	"Cuda compilation tools, release 13.0, V13.0.88"
        /*0030*/ 	.string	"Build cuda_13.0.r13.0/compiler.36424714_0"
        /*0030*/ 	.string	"-arch sm_100 -m 64 "



//--------------------- .note.nv.cuinfo           --------------------------
	.section	.note.nv.cuinfo,"",@"SHT_NOTE"
	.sectionflags	@"SHF_NOTE_NV_CUINFO"
        /*0018*/ 	.short	0x0002
        /*001a*/ 	.short	0x0064
        /*001c*/ 	.short	0x0082
	.zero		2


//--------------------- .nv.info                  --------------------------
	.section	.nv.info,"",@"SHT_CUDA_INFO"
	.align	4


	//----- nvinfo : EIATTR_REGCOUNT
	.align		4
        /*0000*/ 	.byte	0x04, 0x2f
        /*0002*/ 	.short	(.L_1 - .L_0)
	.align		4
.L_0:
        /*0004*/ 	.word	index@(default_function_kernel)
        /*0008*/ 	.word	0x0000000c


	//----- nvinfo : EIATTR_FRAME_SIZE
	.align		4
.L_1:
        /*000c*/ 	.byte	0x04, 0x11
        /*000e*/ 	.short	(.L_3 - .L_2)
	.align		4
.L_2:
        /*0010*/ 	.word	index@(default_function_kernel)
        /*0014*/ 	.word	0x00000000


	//----- nvinfo : EIATTR_MIN_STACK_SIZE
	.align		4
.L_3:
        /*0018*/ 	.byte	0x04, 0x12
        /*001a*/ 	.short	(.L_5 - .L_4)
	.align		4
.L_4:
        /*001c*/ 	.word	index@(default_function_kernel)
        /*0020*/ 	.word	0x00000000
.L_5:


//--------------------- .nv.compat                --------------------------
	.section	.nv.compat,"",@"SHT_CUDA_COMPAT_INFO"
	.align	4
        /*0000*/ 	.byte	0x02, 0x09, 0x00, 0x00, 0x02, 0x02, 0x01, 0x00, 0x02, 0x05, 0x05, 0x00, 0x03, 0x07, 0x01, 0x01
        /*0010*/ 	.byte	0x02, 0x03, 0x00, 0x00, 0x02, 0x06, 0x01, 0x00, 0x04, 0x0b, 0x08, 0x00, 0x09, 0x00, 0x00, 0x00
        /*0020*/ 	.byte	0x00, 0x00, 0x00, 0x00


//--------------------- .nv.info.default_function_kernel --------------------------
	.section	.nv.info.default_function_kernel,"",@"SHT_CUDA_INFO"
	.sectionflags	@""
	.align	4


	//----- nvinfo : EIATTR_CUDA_API_VERSION
	.align		4
        /*0000*/ 	.byte	0x04, 0x37
        /*0002*/ 	.short	(.L_7 - .L_6)
.L_6:
        /*0004*/ 	.word	0x00000082


	//----- nvinfo : EIATTR_KPARAM_INFO
	.align		4
.L_7:
        /*0008*/ 	.byte	0x04, 0x17
        /*000a*/ 	.short	(.L_9 - .L_8)
.L_8:
        /*000c*/ 	.word	0x00000000
        /*0010*/ 	.short	0x0001
        /*0012*/ 	.short	0x0008
        /*0014*/ 	.byte	0x00, 0xf5, 0x21, 0x00


	//----- nvinfo : EIATTR_KPARAM_INFO
	.align		4
.L_9:
        /*0018*/ 	.byte	0x04, 0x17
        /*001a*/ 	.short	(.L_11 - .L_10)
.L_10:
        /*001c*/ 	.word	0x00000000
        /*0020*/ 	.short	0x0000
        /*0022*/ 	.short	0x0000
        /*0024*/ 	.byte	0x00, 0xf5, 0x21, 0x00


	//----- nvinfo : EIATTR_SPARSE_MMA_MASK
	.align		4
.L_11:
        /*0028*/ 	.byte	0x03, 0x50
        /*002a*/ 	.short	0x0000


	//----- nvinfo : EIATTR_MAXREG_COUNT
	.align		4
        /*002c*/ 	.byte	0x03, 0x1b
        /*002e*/ 	.short	0x00ff


	//----- nvinfo : EIATTR_MERCURY_ISA_VERSION
	.align		4
        /*0030*/ 	.byte	0x03, 0x5f
        /*0032*/ 	.short	0x0101


	//----- nvinfo : EIATTR_VRC_CTA_INIT_COUNT
	.align		4
        /*0034*/ 	.byte	0x02, 0x4a
	.zero		1
	.zero		1


	//----- nvinfo : EIATTR_EXIT_INSTR_OFFSETS
	.align		4
        /*0038*/ 	.byte	0x04, 0x1c
        /*003a*/ 	.short	(.L_13 - .L_12)


	//   ....[0]....
.L_12:
        /*003c*/ 	.word	0x00000050


	//   ....[1]....
        /*0040*/ 	.word	0x000002a0


	//----- nvinfo : EIATTR_MAX_THREADS
	.align		4
.L_13:
        /*0044*/ 	.byte	0x04, 0x05
        /*0046*/ 	.short	(.L_15 - .L_14)
.L_14:
        /*0048*/ 	.word	0x0000002a
        /*004c*/ 	.word	0x00000001
        /*0050*/ 	.word	0x00000001


	//----- nvinfo : EIATTR_CRS_STACK_SIZE
	.align		4
.L_15:
        /*0054*/ 	.byte	0x04, 0x1e
        /*0056*/ 	.short	(.L_17 - .L_16)
.L_16:
        /*0058*/ 	.word	0x00000000


	//----- nvinfo : EIATTR_CBANK_PARAM_SIZE
	.align		4
.L_17:
        /*005c*/ 	.byte	0x03, 0x19
        /*005e*/ 	.short	0x0010


	//----- nvinfo : EIATTR_PARAM_CBANK
	.align		4
        /*0060*/ 	.byte	0x04, 0x0a
        /*0062*/ 	.short	(.L_19 - .L_18)
	.align		4
.L_18:
        /*0064*/ 	.word	index@(.nv.constant0.default_function_kernel)
        /*0068*/ 	.short	0x0380
        /*006a*/ 	.short	0x0010


	//----- nvinfo : EIATTR_SW_WAR
	.align		4
.L_19:
        /*006c*/ 	.byte	0x04, 0x36
        /*006e*/ 	.short	(.L_21 - .L_20)
.L_20:
        /*0070*/ 	.word	0x00000008
.L_21:


//--------------------- .nv.callgraph             --------------------------
	.section	.nv.callgraph,"",@"SHT_CUDA_CALLGRAPH"
	.align	4
	.sectionentsize	8
	.align		4
        /*0000*/ 	.word	0x00000000
	.align		4
        /*0004*/ 	.word	0xffffffff
	.align		4
        /*0008*/ 	.word	0x00000000
	.align		4
        /*000c*/ 	.word	0xfffffffe
	.align		4
        /*0010*/ 	.word	0x00000000
	.align		4
        /*0014*/ 	.word	0xfffffffd
	.align		4
        /*0018*/ 	.word	0x00000000
	.align		4
        /*001c*/ 	.word	0xfffffffc


//--------------------- .text.default_function_kernel --------------------------
	.section	.text.default_function_kernel,"ax",@progbits
	.align	128
        .global         default_function_kernel
        .type           default_function_kernel,@function
        .size           default_function_kernel,(.L_x_5 - default_function_kernel)
        .other          default_function_kernel,@"STO_CUDA_ENTRY STV_DEFAULT"
default_function_kernel:
.text.default_function_kernel:
[----:B------:R-:W-:Y:S01]  /*0000*/  LDC R1, c[0x0][0x37c] ;  /* 0x0000df00ff017b82 */ /* 0x000fe20000000800 */
[----:B------:R-:W0:Y:S01]  /*0010*/  S2R R4, SR_CTAID.X ;  /* 0x0000000000047919 */ /* 0x000e220000002500 */
[----:B------:R-:W0:Y:S02]  /*0020*/  S2R R3, SR_TID.X ;  /* 0x0000000000037919 */ /* 0x000e240000002100 */
[----:B0-----:R-:W-:-:S05]  /*0030*/  IMAD R7, R4, 0x2a, R3 ;  /* 0x0000002a04077824 */ /* 0x001fca00078e0203 */
[----:B------:R-:W-:-:S13]  /*0040*/  ISETP.GT.U32.AND P0, PT, R7, 0x12a, PT ;  /* 0x0000012a0700780c */ /* 0x000fda0003f04070 */
[----:B------:R-:W-:Y:S05]  /*0050*/  @P0 EXIT ;  /* 0x000000000000094d */ /* 0x000fea0003800000 */
[----:B------:R-:W-:Y:S01]  /*0060*/  ISETP.GT.U32.AND P0, PT, R3, 0x14, PT ;  /* 0x000000140300780c */ /* 0x000fe20003f04070 */
[----:B------:R-:W0:Y:S01]  /*0070*/  LDCU.64 UR4, c[0x0][0x358] ;  /* 0x00006b00ff0477ac */ /* 0x000e220008000a00 */
[----:B------:R-:W1:Y:S01]  /*0080*/  LDC.64 R2, c[0x0][0x388] ;  /* 0x0000e200ff027b82 */ /* 0x000e620000000a00 */
[----:B------:R-:W-:Y:S01]  /*0090*/  BSSY.RECONVERGENT B0, `(.L_x_0) ;  /* 0x0000014000007945 */ /* 0x000fe20003800200 */
[----:B------:R-:W-:Y:S01]  /*00a0*/  SEL R0, RZ, 0x1, !P0 ;  /* 0x00000001ff007807 */ /* 0x000fe20004000000 */
[----:B------:R-:W-:-:S04]  /*00b0*/  IMAD.MOV.U32 R9, RZ, RZ, 0x9 ;  /* 0x00000009ff097424 */ /* 0x000fc800078e00ff */
[C---:B------:R-:W-:Y:S02]  /*00c0*/  IMAD R0, R4.reuse, 0x2, R0 ;  /* 0x0000000204007824 */ /* 0x040fe400078e0200 */
[----:B------:R-:W-:-:S03]  /*00d0*/  IMAD R4, R4, -0x27, R7 ;  /* 0xffffffd904047824 */ /* 0x000fc600078e0207 */
[----:B------:R-:W-:Y:S01]  /*00e0*/  ISETP.GE.U32.AND P1, PT, R0, 0xd, PT ;  /* 0x0000000d0000780c */ /* 0x000fe20003f26070 */
[----:B------:R-:W-:-:S05]  /*00f0*/  IMAD.HI.U32 R0, R4, 0x4ec4ec4f, RZ ;  /* 0x4ec4ec4f04007827 */ /* 0x000fca00078e00ff */
[----:B------:R-:W-:-:S05]  /*0100*/  SHF.R.U32.HI R5, RZ, 0x2, R0 ;  /* 0x00000002ff057819 */ /* 0x000fca0000011600 */
[----:B------:R-:W-:Y:S02]  /*0110*/  IMAD R5, R5, -0xd, R4 ;  /* 0xfffffff305057824 */ /* 0x000fe400078e0204 */
[----:B------:R-:W-:-:S03]  /*0120*/  @P1 LOP3.LUT R0, R7, 0xffff, RZ, 0xc0, !PT ;  /* 0x0000ffff07001812 */ /* 0x000fc600078ec0ff */
[----:B------:R-:W-:Y:S02]  /*0130*/  ISETP.NE.AND P0, PT, R5, 0xc, PT ;  /* 0x0000000c0500780c */ /* 0x000fe40003f05270 */
[----:B------:R-:W-:-:S05]  /*0140*/  @P1 IMAD R0, R0, 0x4ec5, RZ ;  /* 0x00004ec500001824 */ /* 0x000fca00078e02ff */
[----:B------:R-:W-:-:S04]  /*0150*/  @P1 SHF.R.U32.HI R0, RZ, 0x12, R0 ;  /* 0x00000012ff001819 */ /* 0x000fc80000011600 */
[----:B------:R-:W-:Y:S01]  /*0160*/  @P1 IADD3 R0, PT, PT, -R0, 0x28, RZ ;  /* 0x0000002800001810 */ /* 0x000fe20007ffe1ff */
[----:B0-----:R-:W-:Y:S06]  /*0170*/  @P1 BRA `(.L_x_1) ;  /* 0x0000000000141947 */ /* 0x001fec0003800000 */
[----:B------:R-:W-:-:S13]  /*0180*/  ISETP.GE.U32.AND P1, PT, R7, 0xd, PT ;  /* 0x0000000d0700780c */ /* 0x000fda0003f26070 */
[----:B------:R-:W-:-:S05]  /*0190*/  @P1 LOP3.LUT R0, R7, 0xffff, RZ, 0xc0, !PT ;  /* 0x0000ffff07001812 */ /* 0x000fca00078ec0ff */
[----:B------:R-:W-:Y:S02]  /*01a0*/  @P1 IMAD R4, R0, 0x4ec5, RZ ;  /* 0x00004ec500041824 */ /* 0x000fe400078e02ff */
[----:B------:R-:W-:-:S03]  /*01b0*/  IMAD.MOV.U32 R0, RZ, RZ, RZ ;  /* 0x000000ffff007224 */ /* 0x000fc600078e00ff */
[----:B------:R-:W-:-:S07]  /*01c0*/  @P1 LEA.HI R0, R4, 0xffffffff, RZ, 0xe ;  /* 0xffffffff04001811 */ /* 0x000fce00078f70ff */
.L_x_1:
[----:B------:R-:W-:Y:S05]  /*01d0*/  BSYNC.RECONVERGENT B0 ;  /* 0x0000000000007941 */ /* 0x000fea0003800200 */
.L_x_0:
[----:B------:R-:W-:Y:S04]  /*01e0*/  BSSY.RECONVERGENT B0, `(.L_x_2) ;  /* 0x0000005000007945 */ /* 0x000fe80003800200 */
[----:B------:R-:W-:Y:S05]  /*01f0*/  @!P0 BRA `(.L_x_3) ;  /* 0x00000000000c8947 */ /* 0x000fea0003800000 */
[----:B------:R-:W-:-:S13]  /*0200*/  ISETP.GT.U32.AND P0, PT, R5, 0x1, PT ;  /* 0x000000010500780c */ /* 0x000fda0003f04070 */
[C---:B------:R-:W-:Y:S01]  /*0210*/  @!P0 IADD3 R9, PT, PT, -R5.reuse, 0x1, RZ ;  /* 0x0000000105098810 */ /* 0x040fe20007ffe1ff */
[----:B------:R-:W-:-:S07]  /*0220*/  @P0 VIADD R9, R5, 0xfffffffe ;  /* 0xfffffffe05090836 */ /* 0x000fce0000000000 */
.L_x_3:
[----:B------:R-:W-:Y:S05]  /*0230*/  BSYNC.RECONVERGENT B0 ;  /* 0x0000000000007941 */ /* 0x000fea0003800200 */
.L_x_2:
[----:B------:R-:W-:Y:S01]  /*0240*/  IMAD R9, R0, 0xa, R9 ;  /* 0x0000000a00097824 */ /* 0x000fe200078e0209 */
[----:B------:R-:W0:Y:S03]  /*0250*/  LDC.64 R4, c[0x0][0x380] ;  /* 0x0000e000ff047b82 */ /* 0x000e260000000a00 */
[----:B-1----:R-:W-:-:S06]  /*0260*/  IMAD.WIDE.U32 R2, R9, 0x4, R2 ;  /* 0x0000000409027825 */ /* 0x002fcc00078e0002 */
[----:B------:R-:W2:Y:S01]  /*0270*/  LDG.E.CONSTANT R3, desc[UR4][R2.64] ;  /* 0x0000000402037981 */ /* 0x000ea2000c1e9900 */
[----:B0-----:R-:W-:-:S05]  /*0280*/  IMAD.WIDE.U32 R4, R7, 0x4, R4 ;  /* 0x0000000407047825 */ /* 0x001fca00078e0004 */
[----:B--2---:R-:W-:Y:S01]  /*0290*/  STG.E desc[UR4][R4.64], R3 ;  /* 0x0000000304007986 */ /* 0x004fe2000c101904 */
[----:B------:R-:W-:Y:S05]  /*02a0*/  EXIT ;  /* 0x000000000000794d */ /* 0x000fea0003800000 */
.L_x_4:
[----:B------:R-:W-:-:S00]  /*02b0*/  BRA `(.L_x_4) ;  /* 0xfffffffc00fc7947 */ /* 0x000fc0000383ffff */
[----:B------:R-:W-:-:S00]  /*02c0*/  NOP ;  /* 0x0000000000007918 */ /* 0x000fc00000000000 */
        /* <DEDUP_REMOVED lines=11> */
.L_x_5:


//--------------------- .nv.shared.reserved.0     --------------------------
	.section	.nv.shared.reserved.0,"aw",@nobits
	.weak		__nv_reservedSMEM_offset_0_alias
	.size		__nv_reservedSMEM_offset_0_alias, 0, 64
	.other		__nv_reservedSMEM_offset_0_alias,@"STO_CUDA_RESERVED_SHARED STV_DEFAULT"
__nv_reservedSMEM_offset_0_alias:
	.zero		0
	.zero		64


//--------------------- .nv.constant0.default_function_kernel --------------------------
	.section	.nv.constant0.default_function_kernel,"a",@progbits
	.sectionflags	@""
	.align	4
.nv.constant0.default_function_kernel:
	.zero		912


//--------------------- SYMBOLS --------------------------

	.type		.nv.reservedSmem.offset0,@object
	.size		.nv.reservedSmem.offset0,0x4
